//
// Generated by NVIDIA NVVM Compiler
//
// Compiler Build ID: CL-36424714
// Cuda compilation tools, release 13.0, V13.0.88
// Based on NVVM 20.0.0
//

.version 9.0
.target sm_100
.address_size 64

	// .globl	_Z12sumReductionPiS_i
.extern .shared .align 16 .b8 sdata[];

.visible .entry _Z12sumReductionPiS_i(
	.param .u64 .ptr .align 1 _Z12sumReductionPiS_i_param_0,
	.param .u64 .ptr .align 1 _Z12sumReductionPiS_i_param_1,
	.param .u32 _Z12sumReductionPiS_i_param_2
)
{
	.reg .pred 	%p<27>;
	.reg .b32 	%r<102>;
	.reg .b64 	%rd<23>;

	ld.param.u64 	%rd3, [_Z12sumReductionPiS_i_param_0];
	ld.param.u64 	%rd2, [_Z12sumReductionPiS_i_param_1];
	ld.param.u32 	%r43, [_Z12sumReductionPiS_i_param_2];
	cvta.to.global.u64 	%rd1, %rd3;
	mov.u32 	%r1, %tid.x;
	mov.u32 	%r2, %ctaid.x;
	mov.u32 	%r3, %ntid.x;
	shl.b32 	%r4, %r3, 3;
	mad.lo.s32 	%r90, %r4, %r2, %r1;
	setp.ge.u32 	%p1, %r90, %r43;
	mov.b32 	%r100, 0;
	@%p1 bra 	$L__BB0_19;
	mov.u32 	%r46, %nctaid.x;
	mul.lo.s32 	%r6, %r4, %r46;
	mov.b32 	%r100, 0;
$L__BB0_2:
	setp.ge.u32 	%p2, %r90, %r43;
	mov.b32 	%r93, 0;
	@%p2 bra 	$L__BB0_4;
	mul.wide.u32 	%rd4, %r90, 4;
	add.s64 	%rd5, %rd1, %rd4;
	ld.global.u32 	%r93, [%rd5];
$L__BB0_4:
	add.s32 	%r11, %r3, %r90;
	setp.ge.u32 	%p3, %r11, %r43;
	@%p3 bra 	$L__BB0_6;
	mul.wide.u32 	%rd6, %r11, 4;
	add.s64 	%rd7, %rd1, %rd6;
	ld.global.u32 	%r48, [%rd7];
	add.s32 	%r93, %r48, %r93;
$L__BB0_6:
	add.s32 	%r14, %r11, %r3;
	setp.ge.u32 	%p4, %r14, %r43;
	@%p4 bra 	$L__BB0_8;
	mul.wide.u32 	%rd8, %r14, 4;
	add.s64 	%rd9, %rd1, %rd8;
	ld.global.u32 	%r49, [%rd9];
	add.s32 	%r93, %r49, %r93;
$L__BB0_8:
	add.s32 	%r17, %r14, %r3;
	setp.ge.u32 	%p5, %r17, %r43;
	@%p5 bra 	$L__BB0_10;
	mul.wide.u32 	%rd10, %r17, 4;
	add.s64 	%rd11, %rd1, %rd10;
	ld.global.u32 	%r50, [%rd11];
	add.s32 	%r93, %r50, %r93;
$L__BB0_10:
	add.s32 	%r20, %r17, %r3;
	setp.ge.u32 	%p6, %r20, %r43;
	@%p6 bra 	$L__BB0_12;
	mul.wide.u32 	%rd12, %r20, 4;
	add.s64 	%rd13, %rd1, %rd12;
	ld.global.u32 	%r51, [%rd13];
	add.s32 	%r93, %r51, %r93;
$L__BB0_12:
	add.s32 	%r23, %r20, %r3;
	setp.ge.u32 	%p7, %r23, %r43;
	@%p7 bra 	$L__BB0_14;
	mul.wide.u32 	%rd14, %r23, 4;
	add.s64 	%rd15, %rd1, %rd14;
	ld.global.u32 	%r52, [%rd15];
	add.s32 	%r93, %r52, %r93;
$L__BB0_14:
	add.s32 	%r26, %r23, %r3;
	setp.ge.u32 	%p8, %r26, %r43;
	@%p8 bra 	$L__BB0_16;
	mul.wide.u32 	%rd16, %r26, 4;
	add.s64 	%rd17, %rd1, %rd16;
	ld.global.u32 	%r53, [%rd17];
	add.s32 	%r93, %r53, %r93;
$L__BB0_16:
	add.s32 	%r29, %r26, %r3;
	setp.ge.u32 	%p9, %r29, %r43;
	@%p9 bra 	$L__BB0_18;
	mul.wide.u32 	%rd18, %r29, 4;
	add.s64 	%rd19, %rd1, %rd18;
	ld.global.u32 	%r54, [%rd19];
	add.s32 	%r93, %r54, %r93;
$L__BB0_18:
	add.s32 	%r100, %r93, %r100;
	add.s32 	%r90, %r90, %r6;
	setp.lt.u32 	%p10, %r90, %r43;
	@%p10 bra 	$L__BB0_2;
$L__BB0_19:
	shl.b32 	%r55, %r1, 2;
	mov.u32 	%r56, sdata;
	add.s32 	%r35, %r56, %r55;
	st.shared.u32 	[%r35], %r100;
	bar.sync 	0;
	setp.lt.u32 	%p11, %r3, 66;
	@%p11 bra 	$L__BB0_32;
	shr.u32 	%r36, %r3, 1;
	setp.ge.u32 	%p12, %r1, %r36;
	@%p12 bra 	$L__BB0_22;
	shl.b32 	%r57, %r36, 2;
	add.s32 	%r58, %r35, %r57;
	ld.shared.u32 	%r59, [%r58];
	ld.shared.u32 	%r60, [%r35];
	add.s32 	%r61, %r60, %r59;
	st.shared.u32 	[%r35], %r61;
$L__BB0_22:
	bar.sync 	0;
	setp.lt.u32 	%p13, %r3, 132;
	@%p13 bra 	$L__BB0_32;
	shr.u32 	%r62, %r3, 2;
	setp.ge.u32 	%p14, %r1, %r62;
	@%p14 bra 	$L__BB0_25;
	and.b32  	%r63, %r3, 2044;
	add.s32 	%r64, %r35, %r63;
	ld.shared.u32 	%r65, [%r64];
	ld.shared.u32 	%r66, [%r35];
	add.s32 	%r67, %r66, %r65;
	st.shared.u32 	[%r35], %r67;
$L__BB0_25:
	bar.sync 	0;
	setp.lt.u32 	%p15, %r3, 264;
	@%p15 bra 	$L__BB0_32;
	shr.u32 	%r37, %r3, 3;
	setp.ge.u32 	%p16, %r1, %r37;
	@%p16 bra 	$L__BB0_28;
	shl.b32 	%r68, %r37, 2;
	add.s32 	%r69, %r35, %r68;
	ld.shared.u32 	%r70, [%r69];
	ld.shared.u32 	%r71, [%r35];
	add.s32 	%r72, %r71, %r70;
	st.shared.u32 	[%r35], %r72;
$L__BB0_28:
	bar.sync 	0;
	setp.lt.u32 	%p17, %r3, 528;
	@%p17 bra 	$L__BB0_32;
	shr.u32 	%r38, %r3, 4;
	setp.ge.u32 	%p18, %r1, %r38;
	@%p18 bra 	$L__BB0_31;
	shl.b32 	%r73, %r38, 2;
	add.s32 	%r74, %r35, %r73;
	ld.shared.u32 	%r75, [%r74];
	ld.shared.u32 	%r76, [%r35];
	add.s32 	%r77, %r76, %r75;
	st.shared.u32 	[%r35], %r77;
$L__BB0_31:
	bar.sync 	0;
$L__BB0_32:
	setp.gt.u32 	%p19, %r1, 31;
	@%p19 bra 	$L__BB0_37;
	ld.shared.u32 	%r39, [%r35];
	add.s32 	%r79, %r1, 32;
	setp.ge.u32 	%p20, %r79, %r3;
	mov.b32 	%r101, 0;
	@%p20 bra 	$L__BB0_35;
	ld.shared.u32 	%r101, [%r35+128];
$L__BB0_35:
	add.s32 	%r80, %r101, %r39;
	shfl.sync.down.b32	%r81|%p21, %r80, 16, 31, -1;
	add.s32 	%r82, %r81, %r80;
	shfl.sync.down.b32	%r83|%p22, %r82, 8, 31, -1;
	add.s32 	%r84, %r83, %r82;
	shfl.sync.down.b32	%r85|%p23, %r84, 4, 31, -1;
	add.s32 	%r86, %r85, %r84;
	shfl.sync.down.b32	%r87|%p24, %r86, 2, 31, -1;
	add.s32 	%r88, %r87, %r86;
	shfl.sync.down.b32	%r89|%p25, %r88, 1, 31, -1;
	add.s32 	%r42, %r89, %r88;
	setp.ne.s32 	%p26, %r1, 0;
	@%p26 bra 	$L__BB0_37;
	cvta.to.global.u64 	%rd20, %rd2;
	mul.wide.u32 	%rd21, %r2, 4;
	add.s64 	%rd22, %rd20, %rd21;
	st.global.u32 	[%rd22], %r42;
$L__BB0_37:
	ret;

}


// ===== COMPILED SASS (sm_100) =====

	.target	sm_100

	.elftype	@"ET_EXEC"


//--------------------- .note.nv.tkinfo           --------------------------
	.section	.note.nv.tkinfo,"",@"SHT_NOTE"
	.sectionflags	@"SHF_NOTE_NV_TKINFO"
	.tkinfo
        /*0018*/ 	.word	0x00000002
        /*0030*/ 	.string	""
        /*0030*/ 	.string	"ptxas"
        /*0030*/ 	.string	"Cuda compilation tools, release 13.0, V13.0.88"
        /*0030*/ 	.string	"Build cuda_13.0.r13.0/compiler.36424714_0"
        /*0030*/ 	.string	"-arch sm_100 -m 64 "



//--------------------- .note.nv.cuinfo           --------------------------
	.section	.note.nv.cuinfo,"",@"SHT_NOTE"
	.sectionflags	@"SHF_NOTE_NV_CUINFO"
        /*0018*/ 	.short	0x0002
        /*001a*/ 	.short	0x0064
        /*001c*/ 	.short	0x0082
	.zero		2


//--------------------- .nv.info                  --------------------------
	.section	.nv.info,"",@"SHT_CUDA_INFO"
	.align	4


	//----- nvinfo : EIATTR_REGCOUNT
	.align		4
        /*0000*/ 	.byte	0x04, 0x2f
        /*0002*/ 	.short	(.L_1 - .L_0)
	.align		4
.L_0:
        /*0004*/ 	.word	index@(_Z12sumReductionPiS_i)
        /*0008*/ 	.word	0x00000020


	//----- nvinfo : EIATTR_FRAME_SIZE
	.align		4
.L_1:
        /*000c*/ 	.byte	0x04, 0x11
        /*000e*/ 	.short	(.L_3 - .L_2)
	.align		4
.L_2:
        /*0010*/ 	.word	index@(_Z12sumReductionPiS_i)
        /*0014*/ 	.word	0x00000000


	//----- nvinfo : EIATTR_MIN_STACK_SIZE
	.align		4
.L_3:
        /*0018*/ 	.byte	0x04, 0x12
        /*001a*/ 	.short	(.L_5 - .L_4)
	.align		4
.L_4:
        /*001c*/ 	.word	index@(_Z12sumReductionPiS_i)
        /*0020*/ 	.word	0x00000000
.L_5:


//--------------------- .nv.compat                --------------------------
	.section	.nv.compat,"",@"SHT_CUDA_COMPAT_INFO"
	.align	4
        /*0000*/ 	.byte	0x02, 0x09, 0x00, 0x00, 0x02, 0x02, 0x01, 0x00, 0x02, 0x05, 0x05, 0x00, 0x03, 0x07, 0x01, 0x01
        /*0010*/ 	.byte	0x02, 0x03, 0x00, 0x00, 0x02, 0x06, 0x01, 0x00, 0x04, 0x0b, 0x08, 0x00, 0x09, 0x00, 0x00, 0x00
        /*0020*/ 	.byte	0x00, 0x00, 0x00, 0x00


//--------------------- .nv.info._Z12sumReductionPiS_i --------------------------
	.section	.nv.info._Z12sumReductionPiS_i,"",@"SHT_CUDA_INFO"
	.sectionflags	@""
	.align	4


	//----- nvinfo : EIATTR_CUDA_API_VERSION
	.align		4
        /*0000*/ 	.byte	0x04, 0x37
        /*0002*/ 	.short	(.L_7 - .L_6)
.L_6:
        /*0004*/ 	.word	0x00000082


	//----- nvinfo : EIATTR_KPARAM_INFO
	.align		4
.L_7:
        /*0008*/ 	.byte	0x04, 0x17
        /*000a*/ 	.short	(.L_9 - .L_8)
.L_8:
        /*000c*/ 	.word	0x00000000
        /*0010*/ 	.short	0x0002
        /*0012*/ 	.short	0x0010
        /*0014*/ 	.byte	0x00, 0xf0, 0x11, 0x00


	//----- nvinfo : EIATTR_KPARAM_INFO
	.align		4
.L_9:
        /*0018*/ 	.byte	0x04, 0x17
        /*001a*/ 	.short	(.L_11 - .L_10)
.L_10:
        /*001c*/ 	.word	0x00000000
        /*0020*/ 	.short	0x0001
        /*0022*/ 	.short	0x0008
        /*0024*/ 	.byte	0x00, 0xf5, 0x21, 0x00


	//----- nvinfo : EIATTR_KPARAM_INFO
	.align		4
.L_11:
        /*0028*/ 	.byte	0x04, 0x17
        /*002a*/ 	.short	(.L_13 - .L_12)
.L_12:
        /*002c*/ 	.word	0x00000000
        /*0030*/ 	.short	0x0000
        /*0032*/ 	.short	0x0000
        /*0034*/ 	.byte	0x00, 0xf5, 0x21, 0x00


	//----- nvinfo : EIATTR_SPARSE_MMA_MASK
	.align		4
.L_13:
        /*0038*/ 	.byte	0x03, 0x50
        /*003a*/ 	.short	0x0000


	//----- nvinfo : EIATTR_MAXREG_COUNT
	.align		4
        /*003c*/ 	.byte	0x03, 0x1b
        /*003e*/ 	.short	0x00ff


	//----- nvinfo : EIATTR_NUM_BARRIERS
	.align		4
        /*0040*/ 	.byte	0x02, 0x4c
        /*0042*/ 	.byte	0x01
	.zero		1


	//----- nvinfo : EIATTR_MERCURY_ISA_VERSION
	.align		4
        /*0044*/ 	.byte	0x03, 0x5f
        /*0046*/ 	.short	0x0101


	//----- nvinfo : EIATTR_COOP_GROUP_MASK_REGIDS
	.align		4
        /*0048*/ 	.byte	0x04, 0x29
        /*004a*/ 	.short	(.L_15 - .L_14)


	//   ....[0]....
.L_14:
        /*004c*/ 	.word	0xffffffff


	//   ....[1]....
        /*0050*/ 	.word	0xffffffff


	//   ....[2]....
        /*0054*/ 	.word	0xffffffff


	//   ....[3]....
        /*0058*/ 	.word	0xffffffff


	//   ....[4]....
        /*005c*/ 	.word	0xffffffff


	//----- nvinfo : EIATTR_COOP_GROUP_INSTR_OFFSETS
	.align		4
.L_15:
        /*0060*/ 	.byte	0x04, 0x28
        /*0062*/ 	.short	(.L_17 - .L_16)


	//   ....[0]....
.L_16:
        /*0064*/ 	.word	0x000007c0


	//   ....[1]....
        /*0068*/ 	.word	0x000007e0


	//   ....[2]....
        /*006c*/ 	.word	0x00000800


	//   ....[3]....
        /*0070*/ 	.word	0x00000820


	//   ....[4]....
        /*0074*/ 	.word	0x00000840


	//----- nvinfo : EIATTR_VRC_CTA_INIT_COUNT
	.align		4
.L_17:
        /*0078*/ 	.byte	0x02, 0x4a
	.zero		1
	.zero		1


	//----- nvinfo : EIATTR_EXIT_INSTR_OFFSETS
	.align		4
        /*007c*/ 	.byte	0x04, 0x1c
        /*007e*/ 	.short	(.L_19 - .L_18)


	//   ....[0]....
.L_18:
        /*0080*/ 	.word	0x00000740


	//   ....[1]....
        /*0084*/ 	.word	0x00000850


	//   ....[2]....
        /*0088*/ 	.word	0x000008a0


	//----- nvinfo : EIATTR_CRS_STACK_SIZE
	.align		4
.L_19:
        /*008c*/ 	.byte	0x04, 0x1e
        /*008e*/ 	.short	(.L_21 - .L_20)
.L_20:
        /*0090*/ 	.word	0x00000000


	//----- nvinfo : EIATTR_CBANK_PARAM_SIZE
	.align		4
.L_21:
        /*0094*/ 	.byte	0x03, 0x19
        /*0096*/ 	.short	0x0014


	//----- nvinfo : EIATTR_PARAM_CBANK
	.align		4
        /*0098*/ 	.byte	0x04, 0x0a
        /*009a*/ 	.short	(.L_23 - .L_22)
	.align		4
.L_22:
        /*009c*/ 	.word	index@(.nv.constant0._Z12sumReductionPiS_i)
        /*00a0*/ 	.short	0x0380
        /*00a2*/ 	.short	0x0014


	//----- nvinfo : EIATTR_SW_WAR
	.align		4
.L_23:
        /*00a4*/ 	.byte	0x04, 0x36
        /*00a6*/ 	.short	(.L_25 - .L_24)
.L_24:
        /*00a8*/ 	.word	0x00000008
.L_25:


//--------------------- .nv.callgraph             --------------------------
	.section	.nv.callgraph,"",@"SHT_CUDA_CALLGRAPH"
	.align	4
	.sectionentsize	8
	.align		4
        /*0000*/ 	.word	0x00000000
	.align		4
        /*0004*/ 	.word	0xffffffff
	.align		4
        /*0008*/ 	.word	0x00000000
	.align		4
        /*000c*/ 	.word	0xfffffffe
	.align		4
        /*0010*/ 	.word	0x00000000
	.align		4
        /*0014*/ 	.word	0xfffffffd
	.align		4
        /*0018*/ 	.word	0x00000000
	.align		4
        /*001c*/ 	.word	0xfffffffc


//--------------------- .text._Z12sumReductionPiS_i --------------------------
	.section	.text._Z12sumReductionPiS_i,"ax",@progbits
	.align	128
        .global         _Z12sumReductionPiS_i
        .type           _Z12sumReductionPiS_i,@function
        .size           _Z12sumReductionPiS_i,(.L_x_5 - _Z12sumReductionPiS_i)
        .other          _Z12sumReductionPiS_i,@"STO_CUDA_ENTRY STV_DEFAULT"
_Z12sumReductionPiS_i:
.text._Z12sumReductionPiS_i:
[----:B------:R-:W-:Y:S01]  /*0000*/  LDC R1, c[0x0][0x37c] ;  /* 0x0000df00ff017b82 */ /* 0x000fe20000000800 */
[----:B------:R-:W0:Y:S07]  /*0010*/  S2R R2, SR_TID.X ;  /* 0x0000000000027919 */ /* 0x000e2e0000002100 */
[----:B------:R-:W1:Y:S01]  /*0020*/  LDC R4, c[0x0][0x360] ;  /* 0x0000d800ff047b82 */ /* 0x000e620000000800 */
[----:B------:R-:W2:Y:S01]  /*0030*/  LDCU UR4, c[0x0][0x390] ;  /* 0x00007200ff0477ac */ /* 0x000ea20008000800 */
[----:B------:R-:W-:Y:S01]  /*0040*/  BSSY.RECONVERGENT B0, `(.L_x_0) ;  /* 0x000003f000007945 */ /* 0x000fe20003800200 */
[----:B------:R-:W0:Y:S01]  /*0050*/  S2R R3, SR_CTAID.X ;  /* 0x0000000000037919 */ /* 0x000e220000002500 */
[----:B------:R-:W-:Y:S01]  /*0060*/  IMAD.MOV.U32 R9, RZ, RZ, RZ ;  /* 0x000000ffff097224 */ /* 0x000fe200078e00ff */
[----:B------:R-:W3:Y:S01]  /*0070*/  LDCU.64 UR6, c[0x0][0x358] ;  /* 0x00006b00ff0677ac */ /* 0x000ee20008000a00 */
[----:B------:R-:W4:Y:S01]  /*0080*/  LDCU UR5, c[0x0][0x390] ;  /* 0x00007200ff0577ac */ /* 0x000f220008000800 */
[----:B-1----:R-:W-:-:S04]  /*0090*/  IMAD.SHL.U32 R5, R4, 0x8, RZ ;  /* 0x0000000804057824 */ /* 0x002fc800078e00ff */
[----:B0-----:R-:W-:-:S05]  /*00a0*/  IMAD R6, R5, R3, R2 ;  /* 0x0000000305067224 */ /* 0x001fca00078e0202 */
[----:B--2---:R-:W-:-:S13]  /*00b0*/  ISETP.GE.U32.AND P0, PT, R6, UR4, PT ;  /* 0x0000000406007c0c */ /* 0x004fda000bf06070 */
[----:B---34-:R-:W-:Y:S05]  /*00c0*/  @P0 BRA `(.L_x_1) ;  /* 0x0000000000d80947 */ /* 0x018fea0003800000 */
[----:B------:R-:W0:Y:S01]  /*00d0*/  LDCU UR4, c[0x0][0x370] ;  /* 0x00006e00ff0477ac */ /* 0x000e220008000800 */
[----:B------:R-:W-:Y:S02]  /*00e0*/  IMAD.MOV.U32 R9, RZ, RZ, RZ ;  /* 0x000000ffff097224 */ /* 0x000fe400078e00ff */
[----:B0-----:R-:W-:-:S07]  /*00f0*/  IMAD R5, R5, UR4, RZ ;  /* 0x0000000405057c24 */ /* 0x001fce000f8e02ff */
.L_x_2:
[----:B------:R-:W-:Y:S01]  /*0100*/  ISETP.GE.U32.AND P6, PT, R6, UR5, PT ;  /* 0x0000000506007c0c */ /* 0x000fe2000bfc6070 */
[----:B------:R-:W-:Y:S01]  /*0110*/  IMAD.MOV.U32 R0, RZ, RZ, RZ ;  /* 0x000000ffff007224 */ /* 0x000fe200078e00ff */
[----:B------:R-:W-:-:S04]  /*0120*/  IADD3 R19, PT, PT, R4, R6, RZ ;  /* 0x0000000604137210 */ /* 0x000fc80007ffe0ff */
[C---:B------:R-:W-:Y:S01]  /*0130*/  ISETP.GE.U32.AND P0, PT, R19.reuse, UR5, PT ;  /* 0x0000000513007c0c */ /* 0x040fe2000bf06070 */
[----:B------:R-:W-:-:S04]  /*0140*/  IMAD.IADD R23, R19, 0x1, R4 ;  /* 0x0000000113177824 */ /* 0x000fc800078e0204 */
[C-C-:B------:R-:W-:Y:S01]  /*0150*/  IMAD.IADD R7, R23.reuse, 0x1, R4.reuse ;  /* 0x0000000117077824 */ /* 0x140fe200078e0204 */
[----:B------:R-:W-:Y:S01]  /*0160*/  ISETP.GE.U32.AND P1, PT, R23, UR5, PT ;  /* 0x0000000517007c0c */ /* 0x000fe2000bf26070 */
[----:B------:R-:W0:Y:S02]  /*0170*/  @!P6 LDC.64 R12, c[0x0][0x380] ;  /* 0x0000e000ff0ceb82 */ /* 0x000e240000000a00 */
[C---:B------:R-:W-:Y:S01]  /*0180*/  IMAD.IADD R25, R7.reuse, 0x1, R4 ;  /* 0x0000000107197824 */ /* 0x040fe200078e0204 */
[----:B------:R-:W-:-:S04]  /*0190*/  ISETP.GE.U32.AND P2, PT, R7, UR5, PT ;  /* 0x0000000507007c0c */ /* 0x000fc8000bf46070 */
[C---:B------:R-:W-:Y:S01]  /*01a0*/  IADD3 R27, PT, PT, R25.reuse, R4, RZ ;  /* 0x00000004191b7210 */ /* 0x040fe20007ffe0ff */
[----:B------:R-:W1:Y:S01]  /*01b0*/  @!P0 LDC.64 R16, c[0x0][0x380] ;  /* 0x0000e000ff108b82 */ /* 0x000e620000000a00 */
[----:B------:R-:W-:Y:S02]  /*01c0*/  ISETP.GE.U32.AND P3, PT, R25, UR5, PT ;  /* 0x0000000519007c0c */ /* 0x000fe4000bf66070 */
[C---:B------:R-:W-:Y:S01]  /*01d0*/  ISETP.GE.U32.AND P4, PT, R27.reuse, UR5, PT ;  /* 0x000000051b007c0c */ /* 0x040fe2000bf86070 */
[----:B------:R-:W-:-:S04]  /*01e0*/  IMAD.IADD R29, R27, 0x1, R4 ;  /* 0x000000011b1d7824 */ /* 0x000fc800078e0204 */
[----:B------:R-:W2:Y:S01]  /*01f0*/  @!P1 LDC.64 R20, c[0x0][0x380] ;  /* 0x0000e000ff149b82 */ /* 0x000ea20000000a00 */
[C---:B------:R-:W-:Y:S02]  /*0200*/  ISETP.GE.U32.AND P5, PT, R29.reuse, UR5, PT ;  /* 0x000000051d007c0c */ /* 0x040fe4000bfa6070 */
[----:B------:R-:W-:Y:S01]  /*0210*/  IADD3 R8, PT, PT, R29, R4, RZ ;  /* 0x000000041d087210 */ /* 0x000fe20007ffe0ff */
[----:B0-----:R-:W-:-:S04]  /*0220*/  @!P6 IMAD.WIDE.U32 R12, R6, 0x4, R12 ;  /* 0x00000004060ce825 */ /* 0x001fc800078e000c */
[----:B------:R-:W0:Y:S01]  /*0230*/  @!P2 LDC.64 R10, c[0x0][0x380] ;  /* 0x0000e000ff0aab82 */ /* 0x000e220000000a00 */
[----:B------:R3:W4:Y:S01]  /*0240*/  @!P6 LDG.E R0, desc[UR6][R12.64] ;  /* 0x000000060c00e981 */ /* 0x000722000c1e1900 */
[----:B------:R-:W-:Y:S01]  /*0250*/  ISETP.GE.U32.AND P6, PT, R8, UR5, PT ;  /* 0x0000000508007c0c */ /* 0x000fe2000bfc6070 */
[----:B-1----:R-:W-:-:S05]  /*0260*/  @!P0 IMAD.WIDE.U32 R16, R19, 0x4, R16 ;  /* 0x0000000413108825 */ /* 0x002fca00078e0010 */
[----:B------:R-:W1:Y:S01]  /*0270*/  @!P4 LDC.64 R14, c[0x0][0x380] ;  /* 0x0000e000ff0ecb82 */ /* 0x000e620000000a00 */
[----:B------:R-:W4:Y:S01]  /*0280*/  @!P0 LDG.E R17, desc[UR6][R16.64] ;  /* 0x0000000610118981 */ /* 0x000f22000c1e1900 */
[----:B--2---:R-:W-:-:S06]  /*0290*/  @!P1 IMAD.WIDE.U32 R20, R23, 0x4, R20 ;  /* 0x0000000417149825 */ /* 0x004fcc00078e0014 */
[----:B---3--:R-:W2:Y:S01]  /*02a0*/  @!P3 LDC.64 R12, c[0x0][0x380] ;  /* 0x0000e000ff0cbb82 */ /* 0x008ea20000000a00 */
[----:B------:R-:W3:Y:S07]  /*02b0*/  @!P1 LDG.E R21, desc[UR6][R20.64] ;  /* 0x0000000614159981 */ /* 0x000eee000c1e1900 */
[----:B------:R-:W5:Y:S01]  /*02c0*/  @!P5 LDC.64 R18, c[0x0][0x380] ;  /* 0x0000e000ff12db82 */ /* 0x000f620000000a00 */
[----:B0-----:R-:W-:-:S06]  /*02d0*/  @!P2 IMAD.WIDE.U32 R10, R7, 0x4, R10 ;  /* 0x00000004070aa825 */ /* 0x001fcc00078e000a */
[----:B------:R-:W3:Y:S01]  /*02e0*/  @!P2 LDG.E R11, desc[UR6][R10.64] ;  /* 0x000000060a0ba981 */ /* 0x000ee2000c1e1900 */
[----:B------:R-:W0:Y:S01]  /*02f0*/  @!P6 LDC.64 R22, c[0x0][0x380] ;  /* 0x0000e000ff16eb82 */ /* 0x000e220000000a00 */
[----:B-1----:R-:W-:-:S06]  /*0300*/  @!P4 IMAD.WIDE.U32 R14, R27, 0x4, R14 ;  /* 0x000000041b0ec825 */ /* 0x002fcc00078e000e */
[----:B------:R-:W3:Y:S01]  /*0310*/  @!P4 LDG.E R15, desc[UR6][R14.64] ;  /* 0x000000060e0fc981 */ /* 0x000ee2000c1e1900 */
[----:B--2---:R-:W-:-:S06]  /*0320*/  @!P3 IMAD.WIDE.U32 R12, R25, 0x4, R12 ;  /* 0x00000004190cb825 */ /* 0x004fcc00078e000c */
[----:B------:R-:W2:Y:S01]  /*0330*/  @!P3 LDG.E R13, desc[UR6][R12.64] ;  /* 0x000000060c0db981 */ /* 0x000ea2000c1e1900 */
[----:B-----5:R-:W-:-:S06]  /*0340*/  @!P5 IMAD.WIDE.U32 R18, R29, 0x4, R18 ;  /* 0x000000041d12d825 */ /* 0x020fcc00078e0012 */
[----:B------:R-:W5:Y:S01]  /*0350*/  @!P5 LDG.E R19, desc[UR6][R18.64] ;  /* 0x000000061213d981 */ /* 0x000f62000c1e1900 */
[----:B0-----:R-:W-:-:S06]  /*0360*/  @!P6 IMAD.WIDE.U32 R22, R8, 0x4, R22 ;  /* 0x000000040816e825 */ /* 0x001fcc00078e0016 */
[----:B------:R-:W5:Y:S01]  /*0370*/  @!P6 LDG.E R23, desc[UR6][R22.64] ;  /* 0x000000061617e981 */ /* 0x000f62000c1e1900 */
[----:B------:R-:W-:Y:S01]  /*0380*/  IADD3 R6, PT, PT, R5, R6, RZ ;  /* 0x0000000605067210 */ /* 0x000fe20007ffe0ff */
[----:B----4-:R-:W-:-:S04]  /*0390*/  @!P0 IMAD.IADD R0, R0, 0x1, R17 ;  /* 0x0000000100008824 */ /* 0x010fc800078e0211 */
[----:B---3--:R-:W-:Y:S01]  /*03a0*/  @!P1 IMAD.IADD R0, R0, 0x1, R21 ;  /* 0x0000000100009824 */ /* 0x008fe200078e0215 */
[----:B------:R-:W-:-:S04]  /*03b0*/  ISETP.GE.U32.AND P0, PT, R6, UR5, PT ;  /* 0x0000000506007c0c */ /* 0x000fc8000bf06070 */
[----:B------:R-:W-:-:S05]  /*03c0*/  @!P2 IADD3 R0, PT, PT, R0, R11, RZ ;  /* 0x0000000b0000a210 */ /* 0x000fca0007ffe0ff */
[----:B--2---:R-:W-:-:S04]  /*03d0*/  @!P3 IMAD.IADD R0, R0, 0x1, R13 ;  /* 0x000000010000b824 */ /* 0x004fc800078e020d */
[----:B------:R-:W-:-:S04]  /*03e0*/  @!P4 IMAD.IADD R0, R0, 0x1, R15 ;  /* 0x000000010000c824 */ /* 0x000fc800078e020f */
[----:B-----5:R-:W-:-:S04]  /*03f0*/  @!P5 IMAD.IADD R0, R0, 0x1, R19 ;  /* 0x000000010000d824 */ /* 0x020fc800078e0213 */
[----:B------:R-:W-:-:S05]  /*0400*/  @!P6 IMAD.IADD R0, R0, 0x1, R23 ;  /* 0x000000010000e824 */ /* 0x000fca00078e0217 */
[----:B------:R-:W-:Y:S01]  /*0410*/  IADD3 R9, PT, PT, R0, R9, RZ ;  /* 0x0000000900097210 */ /* 0x000fe20007ffe0ff */
[----:B------:R-:W-:Y:S06]  /*0420*/  @!P0 BRA `(.L_x_2) ;  /* 0xfffffffc00348947 */ /* 0x000fec000383ffff */
.L_x_1:
[----:B------:R-:W-:Y:S05]  /*0430*/  BSYNC.RECONVERGENT B0 ;  /* 0x0000000000007941 */ /* 0x000fea0003800200 */
.L_x_0:
[----:B------:R-:W0:Y:S01]  /*0440*/  S2UR UR5, SR_CgaCtaId ;  /* 0x00000000000579c3 */ /* 0x000e220000008800 */
[----:B------:R-:W-:Y:S01]  /*0450*/  UMOV UR4, 0x400 ;  /* 0x0000040000047882 */ /* 0x000fe20000000000 */
[----:B------:R-:W-:Y:S01]  /*0460*/  ISETP.GE.U32.AND P0, PT, R4, 0x42, PT ;  /* 0x000000420400780c */ /* 0x000fe20003f06070 */
[----:B0-----:R-:W-:-:S06]  /*0470*/  ULEA UR4, UR5, UR4, 0x18 ;  /* 0x0000000405047291 */ /* 0x001fcc000f8ec0ff */
[----:B------:R-:W-:-:S05]  /*0480*/  LEA R0, R2, UR4, 0x2 ;  /* 0x0000000402007c11 */ /* 0x000fca000f8e10ff */
[----:B------:R0:W-:Y:S01]  /*0490*/  STS [R0], R9 ;  /* 0x0000000900007388 */ /* 0x0001e20000000800 */
[----:B------:R-:W-:Y:S06]  /*04a0*/  BAR.SYNC.DEFER_BLOCKING 0x0 ;  /* 0x0000000000007b1d */ /* 0x000fec0000010000 */
[----:B------:R-:W-:Y:S05]  /*04b0*/  @!P0 BRA `(.L_x_3) ;  /* 0x00000000009c8947 */ /* 0x000fea0003800000 */
[----:B------:R-:W-:-:S04]  /*04c0*/  SHF.R.U32.HI R5, RZ, 0x1, R4 ;  /* 0x00000001ff057819 */ /* 0x000fc80000011604 */
[----:B------:R-:W-:-:S13]  /*04d0*/  ISETP.GE.U32.AND P0, PT, R2, R5, PT ;  /* 0x000000050200720c */ /* 0x000fda0003f06070 */
[----:B------:R-:W-:Y:S01]  /*04e0*/  @!P0 IMAD R5, R5, 0x4, R0 ;  /* 0x0000000405058824 */ /* 0x000fe200078e0200 */
[----:B------:R-:W-:Y:S05]  /*04f0*/  @!P0 LDS R6, [R0] ;  /* 0x0000000000068984 */ /* 0x000fea0000000800 */
[----:B------:R-:W1:Y:S02]  /*0500*/  @!P0 LDS R5, [R5] ;  /* 0x0000000005058984 */ /* 0x000e640000000800 */
[----:B-1----:R-:W-:-:S05]  /*0510*/  @!P0 IMAD.IADD R7, R5, 0x1, R6 ;  /* 0x0000000105078824 */ /* 0x002fca00078e0206 */
[----:B------:R1:W-:Y:S01]  /*0520*/  @!P0 STS [R0], R7 ;  /* 0x0000000700008388 */ /* 0x0003e20000000800 */
[----:B------:R-:W-:Y:S01]  /*0530*/  BAR.SYNC.DEFER_BLOCKING 0x0 ;  /* 0x0000000000007b1d */ /* 0x000fe20000010000 */
[----:B------:R-:W-:-:S13]  /*0540*/  ISETP.GE.U32.AND P0, PT, R4, 0x84, PT ;  /* 0x000000840400780c */ /* 0x000fda0003f06070 */
[----:B-1----:R-:W-:Y:S05]  /*0550*/  @!P0 BRA `(.L_x_3) ;  /* 0x0000000000748947 */ /* 0x002fea0003800000 */
[----:B------:R-:W-:-:S04]  /*0560*/  SHF.R.U32.HI R5, RZ, 0x2, R4 ;  /* 0x00000002ff057819 */ /* 0x000fc80000011604 */
[----:B------:R-:W-:-:S13]  /*0570*/  ISETP.GE.U32.AND P0, PT, R2, R5, PT ;  /* 0x000000050200720c */ /* 0x000fda0003f06070 */
[----:B------:R-:W-:Y:S01]  /*0580*/  @!P0 LOP3.LUT R5, R4, 0x7fc, RZ, 0xc0, !PT ;  /* 0x000007fc04058812 */ /* 0x000fe200078ec0ff */
[----:B------:R-:W-:Y:S03]  /*0590*/  @!P0 LDS R6, [R0] ;  /* 0x0000000000068984 */ /* 0x000fe60000000800 */
[----:B------:R-:W-:-:S06]  /*05a0*/  @!P0 IADD3 R5, PT, PT, R0, R5, RZ ;  /* 0x0000000500058210 */ /* 0x000fcc0007ffe0ff */
        /* <DEDUP_REMOVED lines=8> */
[----:B------:R-:W-:Y:S01]  /*0630*/  @!P0 IMAD R5, R5, 0x4, R0 ;  /* 0x0000000405058824 */ /* 0x000fe200078e0200 */
[----:B------:R-:W-:Y:S05]  /*0640*/  @!P0 LDS R6, [R0] ;  /* 0x0000000000068984 */ /* 0x000fea0000000800 */
[----:B------:R-:W1:Y:S02]  /*0650*/  @!P0 LDS R5, [R5] ;  /* 0x0000000005058984 */ /* 0x000e640000000800 */
[----:B-1----:R-:W-:-:S05]  /*0660*/  @!P0 IADD3 R7, PT, PT, R5, R6, RZ ;  /* 0x0000000605078210 */ /* 0x002fca0007ffe0ff */
        /* <DEDUP_REMOVED lines=9> */
[----:B-1----:R-:W-:-:S05]  /*0700*/  @!P0 IMAD.IADD R7, R5, 0x1, R6 ;  /* 0x0000000105078824 */ /* 0x002fca00078e0206 */
[----:B------:R1:W-:Y:S01]  /*0710*/  @!P0 STS [R0], R7 ;  /* 0x0000000700008388 */ /* 0x0003e20000000800 */
[----:B------:R-:W-:Y:S06]  /*0720*/  BAR.SYNC.DEFER_BLOCKING 0x0 ;  /* 0x0000000000007b1d */ /* 0x000fec0000010000 */
.L_x_3:
[----:B------:R-:W-:-:S13]  /*0730*/  ISETP.GT.U32.AND P0, PT, R2, 0x1f, PT ;  /* 0x0000001f0200780c */ /* 0x000fda0003f04070 */
[----:B------:R-:W-:Y:S05]  /*0740*/  @P0 EXIT ;  /* 0x000000000000094d */ /* 0x000fea0003800000 */
[----:B------:R-:W-:-:S04]  /*0750*/  IADD3 R5, PT, PT, R2, 0x20, RZ ;  /* 0x0000002002057810 */ /* 0x000fc80007ffe0ff */
[----:B------:R-:W-:Y:S01]  /*0760*/  ISETP.GE.U32.AND P0, PT, R5, R4, PT ;  /* 0x000000040500720c */ /* 0x000fe20003f06070 */
[----:B------:R-:W-:Y:S01]  /*0770*/  IMAD.MOV.U32 R5, RZ, RZ, RZ ;  /* 0x000000ffff057224 */ /* 0x000fe200078e00ff */
[----:B------:R-:W-:Y:S11]  /*0780*/  LDS R4, [R0] ;  /* 0x0000000000047984 */ /* 0x000ff60000000800 */
[----:B------:R-:W2:Y:S01]  /*0790*/  @!P0 LDS R5, [R0+0x80] ;  /* 0x0000800000058984 */ /* 0x000ea20000000800 */
[----:B------:R-:W-:Y:S01]  /*07a0*/  ISETP.NE.AND P0, PT, R2, RZ, PT ;  /* 0x000000ff0200720c */ /* 0x000fe20003f05270 */
[----:B--2---:R-:W-:-:S05]  /*07b0*/  IMAD.IADD R4, R4, 0x1, R5 ;  /* 0x0000000104047824 */ /* 0x004fca00078e0205 */
[----:B------:R-:W2:Y:S02]  /*07c0*/  SHFL.DOWN PT, R5, R4, 0x10, 0x1f ;  /* 0x0a001f0004057f89 */ /* 0x000ea400000e0000 */
[----:B--2---:R-:W-:-:S05]  /*07d0*/  IADD3 R5, PT, PT, R4, R5, RZ ;  /* 0x0000000504057210 */ /* 0x004fca0007ffe0ff */
[----:B------:R-:W2:Y:S02]  /*07e0*/  SHFL.DOWN PT, R6, R5, 0x8, 0x1f ;  /* 0x09001f0005067f89 */ /* 0x000ea400000e0000 */
[----:B--2---:R-:W-:-:S05]  /*07f0*/  IMAD.IADD R6, R5, 0x1, R6 ;  /* 0x0000000105067824 */ /* 0x004fca00078e0206 */
[----:B-1----:R-:W1:Y:S02]  /*0800*/  SHFL.DOWN PT, R7, R6, 0x4, 0x1f ;  /* 0x08801f0006077f89 */ /* 0x002e6400000e0000 */
[----:B-1----:R-:W-:-:S05]  /*0810*/  IMAD.IADD R7, R6, 0x1, R7 ;  /* 0x0000000106077824 */ /* 0x002fca00078e0207 */
[----:B------:R-:W1:Y:S02]  /*0820*/  SHFL.DOWN PT, R8, R7, 0x2, 0x1f ;  /* 0x08401f0007087f89 */ /* 0x000e6400000e0000 */
[----:B-1----:R-:W-:-:S05]  /*0830*/  IADD3 R8, PT, PT, R7, R8, RZ ;  /* 0x0000000807087210 */ /* 0x002fca0007ffe0ff */
[----:B0-----:R0:W1:Y:S01]  /*0840*/  SHFL.DOWN PT, R9, R8, 0x1, 0x1f ;  /* 0x08201f0008097f89 */ /* 0x00106200000e0000 */
[----:B------:R-:W-:Y:S05]  /*0850*/  @P0 EXIT ;  /* 0x000000000000094d */ /* 0x000fea0003800000 */
[----:B------:R-:W2:Y:S01]  /*0860*/  LDC.64 R4, c[0x0][0x388] ;  /* 0x0000e200ff047b82 */ /* 0x000ea20000000a00 */
[----:B-1----:R-:W-:Y:S02]  /*0870*/  IMAD.IADD R9, R8, 0x1, R9 ;  /* 0x0000000108097824 */ /* 0x002fe400078e0209 */
[----:B--2---:R-:W-:-:S05]  /*0880*/  IMAD.WIDE.U32 R2, R3, 0x4, R4 ;  /* 0x0000000403027825 */ /* 0x004fca00078e0004 */
[----:B------:R-:W-:Y:S01]  /*0890*/  STG.E desc[UR6][R2.64], R9 ;  /* 0x0000000902007986 */ /* 0x000fe2000c101906 */
[----:B------:R-:W-:Y:S05]  /*08a0*/  EXIT ;  /* 0x000000000000794d */ /* 0x000fea0003800000 */
.L_x_4:
[----:B------:R-:W-:-:S00]  /*08b0*/  BRA `(.L_x_4) ;  /* 0xfffffffc00fc7947 */ /* 0x000fc0000383ffff */
[----:B------:R-:W-:-:S00]  /*08c0*/  NOP ;  /* 0x0000000000007918 */ /* 0x000fc00000000000 */
        /* <DEDUP_REMOVED lines=11> */
.L_x_5:


//--------------------- .nv.shared._Z12sumReductionPiS_i --------------------------
	.section	.nv.shared._Z12sumReductionPiS_i,"aw",@nobits
	.sectionflags	@""
	.align	16
	.zero		1024


//--------------------- .nv.shared.reserved.0     --------------------------
	.section	.nv.shared.reserved.0,"aw",@nobits
	.weak		__nv_reservedSMEM_offset_0_alias
	.size		__nv_reservedSMEM_offset_0_alias, 0, 64
	.other		__nv_reservedSMEM_offset_0_alias,@"STO_CUDA_RESERVED_SHARED STV_DEFAULT"
__nv_reservedSMEM_offset_0_alias:
	.zero		0
	.zero		64


//--------------------- .nv.constant0._Z12sumReductionPiS_i --------------------------
	.section	.nv.constant0._Z12sumReductionPiS_i,"a",@progbits
	.sectionflags	@""
	.align	4
.nv.constant0._Z12sumReductionPiS_i:
	.zero		916


//--------------------- SYMBOLS --------------------------

	.type		.nv.reservedSmem.offset0,@object
	.size		.nv.reservedSmem.offset0,0x4
	.type		.nv.reservedSmem.cap,@object
	.size		.nv.reservedSmem.cap,0x4
